//
// Generated by NVIDIA NVVM Compiler
//
// Compiler Build ID: CL-36424714
// Cuda compilation tools, release 13.0, V13.0.88
// Based on NVVM 20.0.0
//

.version 9.0
.target sm_100
.address_size 64

	// .globl	histgram_normalize_kernel

.visible .entry histgram_normalize_kernel(
	.param .u64 .ptr .align 1 histgram_normalize_kernel_param_0,
	.param .u32 histgram_normalize_kernel_param_1,
	.param .u64 .ptr .align 1 histgram_normalize_kernel_param_2,
	.param .u64 .ptr .align 1 histgram_normalize_kernel_param_3
)
{
	.reg .pred 	%p<2>;
	.reg .b32 	%r<17>;
	.reg .b32 	%f<12>;
	.reg .b64 	%rd<15>;

	ld.param.u64 	%rd1, [histgram_normalize_kernel_param_0];
	ld.param.u32 	%r2, [histgram_normalize_kernel_param_1];
	ld.param.u64 	%rd2, [histgram_normalize_kernel_param_2];
	ld.param.u64 	%rd3, [histgram_normalize_kernel_param_3];
	mov.u32 	%r3, %ctaid.x;
	mov.u32 	%r4, %ntid.x;
	mov.u32 	%r5, %tid.x;
	mad.lo.s32 	%r1, %r3, %r4, %r5;
	setp.ge.s32 	%p1, %r1, %r2;
	@%p1 bra 	$L__BB0_2;
	cvta.to.global.u64 	%rd4, %rd3;
	cvta.to.global.u64 	%rd5, %rd1;
	cvta.to.global.u64 	%rd6, %rd2;
	ld.global.u32 	%r6, [%rd4+48];
	max.u32 	%r7, %r6, 1;
	cvt.rn.f32.u32 	%f1, %r7;
	rcp.rn.f32 	%f2, %f1;
	mul.lo.s32 	%r8, %r2, 3;
	cvt.rn.f32.s32 	%f3, %r1;
	add.s32 	%r9, %r2, -1;
	cvt.rn.f32.s32 	%f4, %r9;
	div.rn.f32 	%f5, %f3, %f4;
	mul.lo.s32 	%r10, %r1, 3;
	mul.wide.s32 	%rd7, %r10, 4;
	add.s64 	%rd8, %rd5, %rd7;
	st.global.f32 	[%rd8], %f5;
	mul.wide.s32 	%rd9, %r1, 4;
	add.s64 	%rd10, %rd6, %rd9;
	ld.global.u32 	%r11, [%rd10];
	cvt.rn.f32.u32 	%f6, %r11;
	mul.f32 	%f7, %f2, %f6;
	st.global.f32 	[%rd8+4], %f7;
	mov.b32 	%r12, 0;
	st.global.u32 	[%rd8+8], %r12;
	add.s32 	%r13, %r8, %r10;
	mul.wide.s32 	%rd11, %r8, 4;
	add.s64 	%rd12, %rd8, %rd11;
	st.global.f32 	[%rd12], %f5;
	ld.global.u32 	%r14, [%rd10+1024];
	cvt.rn.f32.u32 	%f8, %r14;
	mul.f32 	%f9, %f2, %f8;
	st.global.f32 	[%rd12+4], %f9;
	st.global.u32 	[%rd12+8], %r12;
	add.s32 	%r15, %r13, %r8;
	mul.wide.s32 	%rd13, %r15, 4;
	add.s64 	%rd14, %rd5, %rd13;
	st.global.f32 	[%rd14], %f5;
	ld.global.u32 	%r16, [%rd10+2048];
	cvt.rn.f32.u32 	%f10, %r16;
	mul.f32 	%f11, %f2, %f10;
	st.global.f32 	[%rd14+4], %f11;
	st.global.u32 	[%rd14+8], %r12;
$L__BB0_2:
	ret;

}


// ===== COMPILED SASS (sm_100) =====

	.target	sm_100

	.elftype	@"ET_EXEC"


//--------------------- .note.nv.tkinfo           --------------------------
	.section	.note.nv.tkinfo,"",@"SHT_NOTE"
	.sectionflags	@"SHF_NOTE_NV_TKINFO"
	.tkinfo
        /*0018*/ 	.word	0x00000002
        /*0030*/ 	.string	""
        /*0030*/ 	.string	"ptxas"
        /*0030*/ 	.string	"Cuda compilation tools, release 13.0, V13.0.88"
        /*0030*/ 	.string	"Build cuda_13.0.r13.0/compiler.36424714_0"
        /*0030*/ 	.string	"-arch sm_100 -m 64 "



//--------------------- .note.nv.cuinfo           --------------------------
	.section	.note.nv.cuinfo,"",@"SHT_NOTE"
	.sectionflags	@"SHF_NOTE_NV_CUINFO"
        /*0018*/ 	.short	0x0002
        /*001a*/ 	.short	0x0064
        /*001c*/ 	.short	0x0082
	.zero		2


//--------------------- .nv.info                  --------------------------
	.section	.nv.info,"",@"SHT_CUDA_INFO"
	.align	4


	//----- nvinfo : EIATTR_REGCOUNT
	.align		4
        /*0000*/ 	.byte	0x04, 0x2f
        /*0002*/ 	.short	(.L_1 - .L_0)
	.align		4
.L_0:
        /*0004*/ 	.word	index@(histgram_normalize_kernel)
        /*0008*/ 	.word	0x00000014


	//----- nvinfo : EIATTR_FRAME_SIZE
	.align		4
.L_1:
        /*000c*/ 	.byte	0x04, 0x11
        /*000e*/ 	.short	(.L_3 - .L_2)
	.align		4
.L_2:
        /*0010*/ 	.word	index@($__internal_1_$__cuda_sm3x_div_rn_noftz_f32_slowpath)
        /*0014*/ 	.word	0x00000000


	//----- nvinfo : EIATTR_FRAME_SIZE
	.align		4
.L_3:
        /*0018*/ 	.byte	0x04, 0x11
        /*001a*/ 	.short	(.L_5 - .L_4)
	.align		4
.L_4:
        /*001c*/ 	.word	index@($__internal_0_$__cuda_sm20_rcp_rn_f32_slowpath)
        /*0020*/ 	.word	0x00000000


	//----- nvinfo : EIATTR_FRAME_SIZE
	.align		4
.L_5:
        /*0024*/ 	.byte	0x04, 0x11
        /*0026*/ 	.short	(.L_7 - .L_6)
	.align		4
.L_6:
        /*0028*/ 	.word	index@(histgram_normalize_kernel)
        /*002c*/ 	.word	0x00000000


	//----- nvinfo : EIATTR_MIN_STACK_SIZE
	.align		4
.L_7:
        /*0030*/ 	.byte	0x04, 0x12
        /*0032*/ 	.short	(.L_9 - .L_8)
	.align		4
.L_8:
        /*0034*/ 	.word	index@(histgram_normalize_kernel)
        /*0038*/ 	.word	0x00000000
.L_9:


//--------------------- .nv.compat                --------------------------
	.section	.nv.compat,"",@"SHT_CUDA_COMPAT_INFO"
	.align	4
        /*0000*/ 	.byte	0x02, 0x09, 0x00, 0x00, 0x02, 0x02, 0x01, 0x00, 0x02, 0x05, 0x05, 0x00, 0x03, 0x07, 0x01, 0x01
        /*0010*/ 	.byte	0x02, 0x03, 0x00, 0x00, 0x02, 0x06, 0x01, 0x00, 0x04, 0x0b, 0x08, 0x00, 0x01, 0x00, 0x00, 0x00
        /*0020*/ 	.byte	0x00, 0x00, 0x00, 0x00


//--------------------- .nv.info.histgram_normalize_kernel --------------------------
	.section	.nv.info.histgram_normalize_kernel,"",@"SHT_CUDA_INFO"
	.sectionflags	@""
	.align	4


	//----- nvinfo : EIATTR_CUDA_API_VERSION
	.align		4
        /*0000*/ 	.byte	0x04, 0x37
        /*0002*/ 	.short	(.L_11 - .L_10)
.L_10:
        /*0004*/ 	.word	0x00000082


	//----- nvinfo : EIATTR_KPARAM_INFO
	.align		4
.L_11:
        /*0008*/ 	.byte	0x04, 0x17
        /*000a*/ 	.short	(.L_13 - .L_12)
.L_12:
        /*000c*/ 	.word	0x00000000
        /*0010*/ 	.short	0x0003
        /*0012*/ 	.short	0x0018
        /*0014*/ 	.byte	0x00, 0xf5, 0x21, 0x00


	//----- nvinfo : EIATTR_KPARAM_INFO
	.align		4
.L_13:
        /*0018*/ 	.byte	0x04, 0x17
        /*001a*/ 	.short	(.L_15 - .L_14)
.L_14:
        /*001c*/ 	.word	0x00000000
        /*0020*/ 	.short	0x0002
        /*0022*/ 	.short	0x0010
        /*0024*/ 	.byte	0x00, 0xf5, 0x21, 0x00


	//----- nvinfo : EIATTR_KPARAM_INFO
	.align		4
.L_15:
        /*0028*/ 	.byte	0x04, 0x17
        /*002a*/ 	.short	(.L_17 - .L_16)
.L_16:
        /*002c*/ 	.word	0x00000000
        /*0030*/ 	.short	0x0001
        /*0032*/ 	.short	0x0008
        /*0034*/ 	.byte	0x00, 0xf0, 0x11, 0x00


	//----- nvinfo : EIATTR_KPARAM_INFO
	.align		4
.L_17:
        /*0038*/ 	.byte	0x04, 0x17
        /*003a*/ 	.short	(.L_19 - .L_18)
.L_18:
        /*003c*/ 	.word	0x00000000
        /*0040*/ 	.short	0x0000
        /*0042*/ 	.short	0x0000
        /*0044*/ 	.byte	0x00, 0xf5, 0x21, 0x00


	//----- nvinfo : EIATTR_SPARSE_MMA_MASK
	.align		4
.L_19:
        /*0048*/ 	.byte	0x03, 0x50
        /*004a*/ 	.short	0x0000


	//----- nvinfo : EIATTR_MAXREG_COUNT
	.align		4
        /*004c*/ 	.byte	0x03, 0x1b
        /*004e*/ 	.short	0x00ff


	//----- nvinfo : EIATTR_MERCURY_ISA_VERSION
	.align		4
        /*0050*/ 	.byte	0x03, 0x5f
        /*0052*/ 	.short	0x0101


	//----- nvinfo : EIATTR_VRC_CTA_INIT_COUNT
	.align		4
        /*0054*/ 	.byte	0x02, 0x4a
	.zero		1
	.zero		1


	//----- nvinfo : EIATTR_EXIT_INSTR_OFFSETS
	.align		4
        /*0058*/ 	.byte	0x04, 0x1c
        /*005a*/ 	.short	(.L_21 - .L_20)


	//   ....[0]....
.L_20:
        /*005c*/ 	.word	0x00000070


	//   ....[1]....
        /*0060*/ 	.word	0x00000470


	//----- nvinfo : EIATTR_CRS_STACK_SIZE
	.align		4
.L_21:
        /*0064*/ 	.byte	0x04, 0x1e
        /*0066*/ 	.short	(.L_23 - .L_22)
.L_22:
        /*0068*/ 	.word	0x00000000


	//----- nvinfo : EIATTR_CBANK_PARAM_SIZE
	.align		4
.L_23:
        /*006c*/ 	.byte	0x03, 0x19
        /*006e*/ 	.short	0x0020


	//----- nvinfo : EIATTR_PARAM_CBANK
	.align		4
        /*0070*/ 	.byte	0x04, 0x0a
        /*0072*/ 	.short	(.L_25 - .L_24)
	.align		4
.L_24:
        /*0074*/ 	.word	index@(.nv.constant0.histgram_normalize_kernel)
        /*0078*/ 	.short	0x0380
        /*007a*/ 	.short	0x0020


	//----- nvinfo : EIATTR_SW_WAR
	.align		4
.L_25:
        /*007c*/ 	.byte	0x04, 0x36
        /*007e*/ 	.short	(.L_27 - .L_26)
.L_26:
        /*0080*/ 	.word	0x00000008
.L_27:


//--------------------- .nv.callgraph             --------------------------
	.section	.nv.callgraph,"",@"SHT_CUDA_CALLGRAPH"
	.align	4
	.sectionentsize	8
	.align		4
        /*0000*/ 	.word	0x00000000
	.align		4
        /*0004*/ 	.word	0xffffffff
	.align		4
        /*0008*/ 	.word	0x00000000
	.align		4
        /*000c*/ 	.word	0xfffffffe
	.align		4
        /*0010*/ 	.word	0x00000000
	.align		4
        /*0014*/ 	.word	0xfffffffd
	.align		4
        /*0018*/ 	.word	0x00000000
	.align		4
        /*001c*/ 	.word	0xfffffffc


//--------------------- .text.histgram_normalize_kernel --------------------------
	.section	.text.histgram_normalize_kernel,"ax",@progbits
	.align	128
        .global         histgram_normalize_kernel
        .type           histgram_normalize_kernel,@function
        .size           histgram_normalize_kernel,(.L_x_20 - histgram_normalize_kernel)
        .other          histgram_normalize_kernel,@"STO_CUDA_ENTRY STV_DEFAULT"
histgram_normalize_kernel:
.text.histgram_normalize_kernel:
[----:B------:R-:W-:Y:S01]  /*0000*/  LDC R1, c[0x0][0x37c] ;  /* 0x0000df00ff017b82 */ /* 0x000fe20000000800 */
[----:B------:R-:W0:Y:S07]  /*0010*/  S2R R3, SR_TID.X ;  /* 0x0000000000037919 */ /* 0x000e2e0000002100 */
[----:B------:R-:W0:Y:S01]  /*0020*/  S2UR UR4, SR_CTAID.X ;  /* 0x00000000000479c3 */ /* 0x000e220000002500 */
[----:B------:R-:W1:Y:S07]  /*0030*/  LDCU UR5, c[0x0][0x388] ;  /* 0x00007100ff0577ac */ /* 0x000e6e0008000800 */
[----:B------:R-:W0:Y:S02]  /*0040*/  LDC R2, c[0x0][0x360] ;  /* 0x0000d800ff027b82 */ /* 0x000e240000000800 */
[----:B0-----:R-:W-:-:S05]  /*0050*/  IMAD R2, R2, UR4, R3 ;  /* 0x0000000402027c24 */ /* 0x001fca000f8e0203 */
[----:B-1----:R-:W-:-:S13]  /*0060*/  ISETP.GE.AND P0, PT, R2, UR5, PT ;  /* 0x0000000502007c0c */ /* 0x002fda000bf06270 */
[----:B------:R-:W-:Y:S05]  /*0070*/  @P0 EXIT ;  /* 0x000000000000094d */ /* 0x000fea0003800000 */
[----:B------:R-:W0:Y:S01]  /*0080*/  LDC.64 R4, c[0x0][0x398] ;  /* 0x0000e600ff047b82 */ /* 0x000e220000000a00 */
[----:B------:R-:W0:Y:S02]  /*0090*/  LDCU.64 UR4, c[0x0][0x358] ;  /* 0x00006b00ff0477ac */ /* 0x000e240008000a00 */
[----:B0-----:R-:W2:Y:S02]  /*00a0*/  LDG.E R4, desc[UR4][R4.64+0x30] ;  /* 0x0000300404047981 */ /* 0x001ea4000c1e1900 */
[----:B--2---:R-:W-:-:S04]  /*00b0*/  VIMNMX.U32 R0, PT, PT, R4, 0x1, !PT ;  /* 0x0000000104007848 */ /* 0x004fc80007fe0000 */
[----:B------:R-:W-:-:S05]  /*00c0*/  I2FP.F32.U32 R0, R0 ;  /* 0x0000000000007245 */ /* 0x000fca0000201000 */
[----:B------:R-:W-:-:S05]  /*00d0*/  VIADD R3, R0, 0x1800000 ;  /* 0x0180000000037836 */ /* 0x000fca0000000000 */
[----:B------:R-:W-:-:S04]  /*00e0*/  LOP3.LUT R3, R3, 0x7f800000, RZ, 0xc0, !PT ;  /* 0x7f80000003037812 */ /* 0x000fc800078ec0ff */
[----:B------:R-:W-:-:S13]  /*00f0*/  ISETP.GT.U32.AND P0, PT, R3, 0x1ffffff, PT ;  /* 0x01ffffff0300780c */ /* 0x000fda0003f04070 */
[----:B------:R-:W-:Y:S05]  /*0100*/  @P0 BRA `(.L_x_0) ;  /* 0x0000000000100947 */ /* 0x000fea0003800000 */
[----:B------:R-:W-:-:S07]  /*0110*/  MOV R4, 0x130 ;  /* 0x0000013000047802 */ /* 0x000fce0000000f00 */
[----:B------:R-:W-:Y:S05]  /*0120*/  CALL.REL.NOINC `($__internal_0_$__cuda_sm20_rcp_rn_f32_slowpath) ;  /* 0x0000000000d47944 */ /* 0x000fea0003c00000 */
[----:B------:R-:W-:Y:S01]  /*0130*/  IMAD.MOV.U32 R4, RZ, RZ, R3 ;  /* 0x000000ffff047224 */ /* 0x000fe200078e0003 */
[----:B------:R-:W-:Y:S06]  /*0140*/  BRA `(.L_x_1) ;  /* 0x0000000000107947 */ /* 0x000fec0003800000 */
.L_x_0:
[----:B------:R-:W0:Y:S02]  /*0150*/  MUFU.RCP R3, R0 ;  /* 0x0000000000037308 */ /* 0x000e240000001000 */
[----:B0-----:R-:W-:-:S04]  /*0160*/  FFMA R4, R0, R3, -1 ;  /* 0xbf80000000047423 */ /* 0x001fc80000000003 */
[----:B------:R-:W-:-:S04]  /*0170*/  FADD.FTZ R4, -R4, -RZ ;  /* 0x800000ff04047221 */ /* 0x000fc80000010100 */
[----:B------:R-:W-:-:S07]  /*0180*/  FFMA R4, R3, R4, R3 ;  /* 0x0000000403047223 */ /* 0x000fce0000000003 */
.L_x_1:
[----:B------:R-:W0:Y:S01]  /*0190*/  LDC R9, c[0x0][0x388] ;  /* 0x0000e200ff097b82 */ /* 0x000e220000000800 */
[----:B------:R-:W-:Y:S01]  /*01a0*/  BSSY.RECONVERGENT B0, `(.L_x_2) ;  /* 0x0000010000007945 */ /* 0x000fe20003800200 */
[----:B0-----:R-:W-:-:S05]  /*01b0*/  VIADD R0, R9, 0xffffffff ;  /* 0xffffffff09007836 */ /* 0x001fca0000000000 */
[----:B------:R-:W-:Y:S02]  /*01c0*/  I2FP.F32.S32 R3, R0 ;  /* 0x0000000000037245 */ /* 0x000fe40000201400 */
[----:B------:R-:W-:Y:S02]  /*01d0*/  I2FP.F32.S32 R0, R2 ;  /* 0x0000000200007245 */ /* 0x000fe40000201400 */
[----:B------:R-:W0:Y:S08]  /*01e0*/  MUFU.RCP R6, R3 ;  /* 0x0000000300067308 */ /* 0x000e300000001000 */
[----:B------:R-:W1:Y:S01]  /*01f0*/  FCHK P0, R0, R3 ;  /* 0x0000000300007302 */ /* 0x000e620000000000 */
[----:B0-----:R-:W-:-:S04]  /*0200*/  FFMA R5, -R3, R6, 1 ;  /* 0x3f80000003057423 */ /* 0x001fc80000000106 */
[----:B------:R-:W-:Y:S01]  /*0210*/  FFMA R7, R6, R5, R6 ;  /* 0x0000000506077223 */ /* 0x000fe20000000006 */
[----:B------:R-:W-:-:S03]  /*0220*/  IMAD R5, R9, 0x3, RZ ;  /* 0x0000000309057824 */ /* 0x000fc600078e02ff */
[----:B------:R-:W-:-:S04]  /*0230*/  FFMA R6, R0, R7, RZ ;  /* 0x0000000700067223 */ /* 0x000fc800000000ff */
[----:B------:R-:W-:-:S04]  /*0240*/  FFMA R8, -R3, R6, R0 ;  /* 0x0000000603087223 */ /* 0x000fc80000000100 */
[----:B------:R-:W-:Y:S01]  /*0250*/  FFMA R15, R7, R8, R6 ;  /* 0x00000008070f7223 */ /* 0x000fe20000000006 */
[----:B-1----:R-:W-:Y:S06]  /*0260*/  @!P0 BRA `(.L_x_3) ;  /* 0x00000000000c8947 */ /* 0x002fec0003800000 */
[----:B------:R-:W-:-:S07]  /*0270*/  MOV R6, 0x290 ;  /* 0x0000029000067802 */ /* 0x000fce0000000f00 */
[----:B------:R-:W-:Y:S05]  /*0280*/  CALL.REL.NOINC `($__internal_1_$__cuda_sm3x_div_rn_noftz_f32_slowpath) ;  /* 0x0000000400487944 */ /* 0x000fea0003c00000 */
[----:B------:R-:W-:-:S07]  /*0290*/  IMAD.MOV.U32 R15, RZ, RZ, R0 ;  /* 0x000000ffff0f7224 */ /* 0x000fce00078e0000 */
.L_x_3:
[----:B------:R-:W-:Y:S05]  /*02a0*/  BSYNC.RECONVERGENT B0 ;  /* 0x0000000000007941 */ /* 0x000fea0003800200 */
.L_x_2:
[----:B------:R-:W0:Y:S01]  /*02b0*/  LDC.64 R6, c[0x0][0x380] ;  /* 0x0000e000ff067b82 */ /* 0x000e220000000a00 */
[----:B------:R-:W-:-:S07]  /*02c0*/  IMAD R13, R2, 0x3, RZ ;  /* 0x00000003020d7824 */ /* 0x000fce00078e02ff */
[----:B------:R-:W1:Y:S08]  /*02d0*/  LDC.64 R8, c[0x0][0x390] ;  /* 0x0000e400ff087b82 */ /* 0x000e700000000a00 */
[----:B------:R-:W2:Y:S01]  /*02e0*/  LDC R17, c[0x0][0x388] ;  /* 0x0000e200ff117b82 */ /* 0x000ea20000000800 */
[----:B0-----:R-:W-:-:S05]  /*02f0*/  IMAD.WIDE R12, R13, 0x4, R6 ;  /* 0x000000040d0c7825 */ /* 0x001fca00078e0206 */
[----:B------:R-:W-:Y:S01]  /*0300*/  STG.E desc[UR4][R12.64], R15 ;  /* 0x0000000f0c007986 */ /* 0x000fe2000c101904 */
[----:B-1----:R-:W-:-:S05]  /*0310*/  IMAD.WIDE R8, R2, 0x4, R8 ;  /* 0x0000000402087825 */ /* 0x002fca00078e0208 */
[----:B------:R-:W3:Y:S01]  /*0320*/  LDG.E R0, desc[UR4][R8.64] ;  /* 0x0000000408007981 */ /* 0x000ee2000c1e1900 */
[----:B------:R-:W-:-:S03]  /*0330*/  IMAD.WIDE R10, R5, 0x4, R12 ;  /* 0x00000004050a7825 */ /* 0x000fc600078e020c */
[----:B------:R-:W-:Y:S01]  /*0340*/  STG.E desc[UR4][R12.64+0x8], RZ ;  /* 0x000008ff0c007986 */ /* 0x000fe2000c101904 */
[----:B---3--:R-:W-:-:S05]  /*0350*/  I2FP.F32.U32 R3, R0 ;  /* 0x0000000000037245 */ /* 0x008fca0000201000 */
[----:B------:R-:W-:-:S05]  /*0360*/  FMUL R3, R3, R4 ;  /* 0x0000000403037220 */ /* 0x000fca0000400000 */
[----:B------:R0:W-:Y:S04]  /*0370*/  STG.E desc[UR4][R12.64+0x4], R3 ;  /* 0x000004030c007986 */ /* 0x0001e8000c101904 */
[----:B------:R-:W-:Y:S04]  /*0380*/  STG.E desc[UR4][R10.64], R15 ;  /* 0x0000000f0a007986 */ /* 0x000fe8000c101904 */
[----:B------:R-:W3:Y:S01]  /*0390*/  LDG.E R0, desc[UR4][R8.64+0x400] ;  /* 0x0004000408007981 */ /* 0x000ee2000c1e1900 */
[----:B--2---:R-:W-:-:S03]  /*03a0*/  IMAD R17, R17, 0x2, R2 ;  /* 0x0000000211117824 */ /* 0x004fc600078e0202 */
[----:B------:R-:W-:Y:S01]  /*03b0*/  STG.E desc[UR4][R10.64+0x8], RZ ;  /* 0x000008ff0a007986 */ /* 0x000fe2000c101904 */
[----:B------:R-:W-:-:S04]  /*03c0*/  IMAD R17, R17, 0x3, RZ ;  /* 0x0000000311117824 */ /* 0x000fc800078e02ff */
[----:B------:R-:W-:Y:S01]  /*03d0*/  IMAD.WIDE R6, R17, 0x4, R6 ;  /* 0x0000000411067825 */ /* 0x000fe200078e0206 */
[----:B---3--:R-:W-:-:S05]  /*03e0*/  I2FP.F32.U32 R5, R0 ;  /* 0x0000000000057245 */ /* 0x008fca0000201000 */
[----:B------:R-:W-:-:S05]  /*03f0*/  FMUL R5, R5, R4 ;  /* 0x0000000405057220 */ /* 0x000fca0000400000 */
[----:B------:R-:W-:Y:S04]  /*0400*/  STG.E desc[UR4][R10.64+0x4], R5 ;  /* 0x000004050a007986 */ /* 0x000fe8000c101904 */
[----:B------:R-:W-:Y:S04]  /*0410*/  STG.E desc[UR4][R6.64], R15 ;  /* 0x0000000f06007986 */ /* 0x000fe8000c101904 */
[----:B------:R-:W0:Y:S04]  /*0420*/  LDG.E R0, desc[UR4][R8.64+0x800] ;  /* 0x0008000408007981 */ /* 0x000e28000c1e1900 */
[----:B------:R-:W-:Y:S01]  /*0430*/  STG.E desc[UR4][R6.64+0x8], RZ ;  /* 0x000008ff06007986 */ /* 0x000fe2000c101904 */
[----:B0-----:R-:W-:-:S05]  /*0440*/  I2FP.F32.U32 R3, R0 ;  /* 0x0000000000037245 */ /* 0x001fca0000201000 */
[----:B------:R-:W-:-:S05]  /*0450*/  FMUL R3, R3, R4 ;  /* 0x0000000403037220 */ /* 0x000fca0000400000 */
[----:B------:R-:W-:Y:S01]  /*0460*/  STG.E desc[UR4][R6.64+0x4], R3 ;  /* 0x0000040306007986 */ /* 0x000fe2000c101904 */
[----:B------:R-:W-:Y:S05]  /*0470*/  EXIT ;  /* 0x000000000000794d */ /* 0x000fea0003800000 */
        .weak           $__internal_0_$__cuda_sm20_rcp_rn_f32_slowpath
        .type           $__internal_0_$__cuda_sm20_rcp_rn_f32_slowpath,@function
        .size           $__internal_0_$__cuda_sm20_rcp_rn_f32_slowpath,($__internal_1_$__cuda_sm3x_div_rn_noftz_f32_slowpath - $__internal_0_$__cuda_sm20_rcp_rn_f32_slowpath)
$__internal_0_$__cuda_sm20_rcp_rn_f32_slowpath:
[----:B------:R-:W-:-:S05]  /*0480*/  IMAD.SHL.U32 R3, R0, 0x2, RZ ;  /* 0x0000000200037824 */ /* 0x000fca00078e00ff */
[----:B------:R-:W-:-:S04]  /*0490*/  SHF.R.U32.HI R3, RZ, 0x18, R3 ;  /* 0x00000018ff037819 */ /* 0x000fc80000011603 */
[----:B------:R-:W-:-:S13]  /*04a0*/  ISETP.NE.U32.AND P0, PT, R3, RZ, PT ;  /* 0x000000ff0300720c */ /* 0x000fda0003f05070 */
[----:B------:R-:W-:Y:S05]  /*04b0*/  @P0 BRA `(.L_x_4) ;  /* 0x00000000002c0947 */ /* 0x000fea0003800000 */
[----:B------:R-:W-:-:S05]  /*04c0*/  IMAD.SHL.U32 R3, R0, 0x2, RZ ;  /* 0x0000000200037824 */ /* 0x000fca00078e00ff */
[----:B------:R-:W-:-:S13]  /*04d0*/  ISETP.NE.AND P0, PT, R3, RZ, PT ;  /* 0x000000ff0300720c */ /* 0x000fda0003f05270 */
[----:B------:R2:W3:Y:S01]  /*04e0*/  @!P0 MUFU.RCP R3, R0 ;  /* 0x0000000000038308 */ /* 0x0004e20000001000 */
[----:B------:R-:W-:Y:S05]  /*04f0*/  @!P0 BRA `(.L_x_5) ;  /* 0x0000000000a48947 */ /* 0x000fea0003800000 */
[----:B------:R-:W-:-:S04]  /*0500*/  FFMA R5, R0, 1.84467440737095516160e+19, RZ ;  /* 0x5f80000000057823 */ /* 0x000fc800000000ff */
[----:B--2---:R-:W3:Y:S02]  /*0510*/  MUFU.RCP R0, R5 ;  /* 0x0000000500007308 */ /* 0x004ee40000001000 */
[----:B---3--:R-:W-:-:S04]  /*0520*/  FFMA R3, R5, R0, -1 ;  /* 0xbf80000005037423 */ /* 0x008fc80000000000 */
[----:B------:R-:W-:-:S04]  /*0530*/  FADD.FTZ R3, -R3, -RZ ;  /* 0x800000ff03037221 */ /* 0x000fc80000010100 */
[----:B------:R-:W-:-:S04]  /*0540*/  FFMA R0, R0, R3, R0 ;  /* 0x0000000300007223 */ /* 0x000fc80000000000 */
[----:B------:R-:W-:Y:S01]  /*0550*/  FFMA R3, R0, 1.84467440737095516160e+19, RZ ;  /* 0x5f80000000037823 */ /* 0x000fe200000000ff */
[----:B------:R-:W-:Y:S06]  /*0560*/  BRA `(.L_x_5) ;  /* 0x0000000000887947 */ /* 0x000fec0003800000 */
.L_x_4:
[----:B------:R-:W-:-:S05]  /*0570*/  VIADD R5, R3, 0xffffff03 ;  /* 0xffffff0303057836 */ /* 0x000fca0000000000 */
[----:B------:R-:W-:-:S13]  /*0580*/  ISETP.GT.U32.AND P0, PT, R5, 0x1, PT ;  /* 0x000000010500780c */ /* 0x000fda0003f04070 */
[----:B------:R-:W-:Y:S05]  /*0590*/  @P0 BRA `(.L_x_6) ;  /* 0x0000000000780947 */ /* 0x000fea0003800000 */
[----:B------:R-:W-:Y:S01]  /*05a0*/  LOP3.LUT R6, R0, 0x7fffff, RZ, 0xc0, !PT ;  /* 0x007fffff00067812 */ /* 0x000fe200078ec0ff */
[----:B------:R-:W-:Y:S02]  /*05b0*/  IMAD.MOV.U32 R10, RZ, RZ, 0x3 ;  /* 0x00000003ff0a7424 */ /* 0x000fe400078e00ff */
[----:B------:R-:W-:Y:S01]  /*05c0*/  VIADD R3, R3, 0xffffff04 ;  /* 0xffffff0403037836 */ /* 0x000fe20000000000 */
[----:B------:R-:W-:Y:S02]  /*05d0*/  LOP3.LUT R6, R6, 0x3f800000, RZ, 0xfc, !PT ;  /* 0x3f80000006067812 */ /* 0x000fe400078efcff */
[----:B------:R-:W-:Y:S02]  /*05e0*/  SHF.L.U32 R11, R10, R5, RZ ;  /* 0x000000050a0b7219 */ /* 0x000fe400000006ff */
[----:B------:R-:W0:Y:S02]  /*05f0*/  MUFU.RCP R7, R6 ;  /* 0x0000000600077308 */ /* 0x000e240000001000 */
[----:B0-----:R-:W-:-:S04]  /*0600*/  FFMA R8, R6, R7, -1 ;  /* 0xbf80000006087423 */ /* 0x001fc80000000007 */
[----:B------:R-:W-:-:S04]  /*0610*/  FADD.FTZ R8, -R8, -RZ ;  /* 0x800000ff08087221 */ /* 0x000fc80000010100 */
[CCC-:B------:R-:W-:Y:S01]  /*0620*/  FFMA.RM R9, R7.reuse, R8.reuse, R7.reuse ;  /* 0x0000000807097223 */ /* 0x1c0fe20000004007 */
[----:B------:R-:W-:-:S04]  /*0630*/  FFMA.RP R8, R7, R8, R7 ;  /* 0x0000000807087223 */ /* 0x000fc80000008007 */
[C---:B------:R-:W-:Y:S02]  /*0640*/  LOP3.LUT R7, R9.reuse, 0x7fffff, RZ, 0xc0, !PT ;  /* 0x007fffff09077812 */ /* 0x040fe400078ec0ff */
[----:B------:R-:W-:Y:S02]  /*0650*/  FSETP.NEU.FTZ.AND P0, PT, R9, R8, PT ;  /* 0x000000080900720b */ /* 0x000fe40003f1d000 */
[----:B------:R-:W-:Y:S02]  /*0660*/  LOP3.LUT R8, R7, 0x800000, RZ, 0xfc, !PT ;  /* 0x0080000007087812 */ /* 0x000fe400078efcff */
[----:B------:R-:W-:Y:S02]  /*0670*/  SEL R7, RZ, 0xffffffff, !P0 ;  /* 0xffffffffff077807 */ /* 0x000fe40004000000 */
[----:B------:R-:W-:Y:S02]  /*0680*/  LOP3.LUT R6, R11, R8, RZ, 0xc0, !PT ;  /* 0x000000080b067212 */ /* 0x000fe400078ec0ff */
[----:B------:R-:W-:Y:S01]  /*0690*/  SHF.R.U32.HI R3, RZ, R3, R8 ;  /* 0x00000003ff037219 */ /* 0x000fe20000011608 */
[----:B------:R-:W-:Y:S01]  /*06a0*/  IMAD.MOV R7, RZ, RZ, -R7 ;  /* 0x000000ffff077224 */ /* 0x000fe200078e0a07 */
[----:B------:R-:W-:-:S04]  /*06b0*/  SHF.R.U32.HI R6, RZ, R5, R6 ;  /* 0x00000005ff067219 */ /* 0x000fc80000011606 */
[----:B------:R-:W-:Y:S02]  /*06c0*/  LOP3.LUT P1, RZ, R7, R5, R8, 0xf8, !PT ;  /* 0x0000000507ff7212 */ /* 0x000fe4000782f808 */
[C---:B------:R-:W-:Y:S02]  /*06d0*/  LOP3.LUT P0, RZ, R6.reuse, 0x1, RZ, 0xc0, !PT ;  /* 0x0000000106ff7812 */ /* 0x040fe4000780c0ff */
[----:B------:R-:W-:-:S04]  /*06e0*/  LOP3.LUT P2, RZ, R6, 0x2, RZ, 0xc0, !PT ;  /* 0x0000000206ff7812 */ /* 0x000fc8000784c0ff */
[----:B------:R-:W-:Y:S02]  /*06f0*/  PLOP3.LUT P0, PT, P0, P1, P2, 0xe0, 0x0 ;  /* 0x000000000000781c */ /* 0x000fe40000703c20 */
[----:B------:R-:W-:Y:S02]  /*0700*/  LOP3.LUT P1, RZ, R0, 0x7fffff, RZ, 0xc0, !PT ;  /* 0x007fffff00ff7812 */ /* 0x000fe4000782c0ff */
[----:B------:R-:W-:-:S05]  /*0710*/  SEL R5, RZ, 0x1, !P0 ;  /* 0x00000001ff057807 */ /* 0x000fca0004000000 */
[----:B------:R-:W-:-:S05]  /*0720*/  IMAD.MOV R5, RZ, RZ, -R5 ;  /* 0x000000ffff057224 */ /* 0x000fca00078e0a05 */
[----:B------:R-:W-:-:S13]  /*0730*/  ISETP.GE.AND P0, PT, R5, RZ, PT ;  /* 0x000000ff0500720c */ /* 0x000fda0003f06270 */
[----:B------:R-:W-:-:S04]  /*0740*/  @!P0 VIADD R3, R3, 0x1 ;  /* 0x0000000103038836 */ /* 0x000fc80000000000 */
[----:B------:R-:W-:-:S05]  /*0750*/  @!P1 IMAD.SHL.U32 R3, R3, 0x2, RZ ;  /* 0x0000000203039824 */ /* 0x000fca00078e00ff */
[----:B------:R-:W-:Y:S01]  /*0760*/  LOP3.LUT R3, R3, 0x80000000, R0, 0xf8, !PT ;  /* 0x8000000003037812 */ /* 0x000fe200078ef800 */
[----:B------:R-:W-:Y:S06]  /*0770*/  BRA `(.L_x_5) ;  /* 0x0000000000047947 */ /* 0x000fec0003800000 */
.L_x_6:
[----:B------:R0:W1:Y:S02]  /*0780*/  MUFU.RCP R3, R0 ;  /* 0x0000000000037308 */ /* 0x0000640000001000 */
.L_x_5:
[----:B------:R-:W-:-:S04]  /*0790*/  IMAD.MOV.U32 R5, RZ, RZ, 0x0 ;  /* 0x00000000ff057424 */ /* 0x000fc800078e00ff */
[----:B0123--:R-:W-:Y:S05]  /*07a0*/  RET.REL.NODEC R4 `(histgram_normalize_kernel) ;  /* 0xfffffff804147950 */ /* 0x00ffea0003c3ffff */
        .weak           $__internal_1_$__cuda_sm3x_div_rn_noftz_f32_slowpath
        .type           $__internal_1_$__cuda_sm3x_div_rn_noftz_f32_slowpath,@function
        .size           $__internal_1_$__cuda_sm3x_div_rn_noftz_f32_slowpath,(.L_x_20 - $__internal_1_$__cuda_sm3x_div_rn_noftz_f32_slowpath)
$__internal_1_$__cuda_sm3x_div_rn_noftz_f32_slowpath:
[--C-:B------:R-:W-:Y:S01]  /*07b0*/  SHF.R.U32.HI R8, RZ, 0x17, R3.reuse ;  /* 0x00000017ff087819 */ /* 0x100fe20000011603 */
[----:B------:R-:W-:Y:S01]  /*07c0*/  BSSY.RECONVERGENT B1, `(.L_x_7) ;  /* 0x0000064000017945 */ /* 0x000fe20003800200 */
[--C-:B------:R-:W-:Y:S01]  /*07d0*/  SHF.R.U32.HI R7, RZ, 0x17, R0.reuse ;  /* 0x00000017ff077819 */ /* 0x100fe20000011600 */
[----:B------:R-:W-:Y:S01]  /*07e0*/  IMAD.MOV.U32 R10, RZ, RZ, R0 ;  /* 0x000000ffff0a7224 */ /* 0x000fe200078e0000 */
[----:B------:R-:W-:Y:S01]  /*07f0*/  LOP3.LUT R9, R8, 0xff, RZ, 0xc0, !PT ;  /* 0x000000ff08097812 */ /* 0x000fe200078ec0ff */
[----:B------:R-:W-:Y:S01]  /*0800*/  IMAD.MOV.U32 R11, RZ, RZ, R3 ;  /* 0x000000ffff0b7224 */ /* 0x000fe200078e0003 */
[----:B------:R-:W-:-:S03]  /*0810*/  LOP3.LUT R8, R7, 0xff, RZ, 0xc0, !PT ;  /* 0x000000ff07087812 */ /* 0x000fc600078ec0ff */
[----:B------:R-:W-:Y:S02]  /*0820*/  VIADD R13, R9, 0xffffffff ;  /* 0xffffffff090d7836 */ /* 0x000fe40000000000 */
[----:B------:R-:W-:-:S03]  /*0830*/  VIADD R12, R8, 0xffffffff ;  /* 0xffffffff080c7836 */ /* 0x000fc60000000000 */
[----:B------:R-:W-:-:S04]  /*0840*/  ISETP.GT.U32.AND P0, PT, R13, 0xfd, PT ;  /* 0x000000fd0d00780c */ /* 0x000fc80003f04070 */
[----:B------:R-:W-:-:S13]  /*0850*/  ISETP.GT.U32.OR P0, PT, R12, 0xfd, P0 ;  /* 0x000000fd0c00780c */ /* 0x000fda0000704470 */
[----:B------:R-:W-:Y:S01]  /*0860*/  @!P0 IMAD.MOV.U32 R7, RZ, RZ, RZ ;  /* 0x000000ffff078224 */ /* 0x000fe200078e00ff */
[----:B------:R-:W-:Y:S06]  /*0870*/  @!P0 BRA `(.L_x_8) ;  /* 0x00000000005c8947 */ /* 0x000fec0003800000 */
[----:B------:R-:W-:Y:S02]  /*0880*/  FSETP.GTU.FTZ.AND P0, PT, |R0|, +INF , PT ;  /* 0x7f8000000000780b */ /* 0x000fe40003f1c200 */
[----:B------:R-:W-:-:S04]  /*0890*/  FSETP.GTU.FTZ.AND P1, PT, |R3|, +INF , PT ;  /* 0x7f8000000300780b */ /* 0x000fc80003f3c200 */
[----:B------:R-:W-:-:S13]  /*08a0*/  PLOP3.LUT P0, PT, P0, P1, PT, 0xf8, 0x8f ;  /* 0x00000000008f781c */ /* 0x000fda0000703f70 */
[----:B------:R-:W-:Y:S05]  /*08b0*/  @P0 BRA `(.L_x_9) ;  /* 0x00000004004c0947 */ /* 0x000fea0003800000 */
[----:B------:R-:W-:-:S13]  /*08c0*/  LOP3.LUT P0, RZ, R11, 0x7fffffff, R10, 0xc8, !PT ;  /* 0x7fffffff0bff7812 */ /* 0x000fda000780c80a */
[----:B------:R-:W-:Y:S05]  /*08d0*/  @!P0 BRA `(.L_x_10) ;  /* 0x00000004003c8947 */ /* 0x000fea0003800000 */
[C---:B------:R-:W-:Y:S02]  /*08e0*/  FSETP.NEU.FTZ.AND P2, PT, |R0|.reuse, +INF , PT ;  /* 0x7f8000000000780b */ /* 0x040fe40003f5d200 */
[----:B------:R-:W-:Y:S02]  /*08f0*/  FSETP.NEU.FTZ.AND P1, PT, |R3|, +INF , PT ;  /* 0x7f8000000300780b */ /* 0x000fe40003f3d200 */
[----:B------:R-:W-:-:S11]  /*0900*/  FSETP.NEU.FTZ.AND P0, PT, |R0|, +INF , PT ;  /* 0x7f8000000000780b */ /* 0x000fd60003f1d200 */
[----:B------:R-:W-:Y:S05]  /*0910*/  @!P1 BRA !P2, `(.L_x_10) ;  /* 0x00000004002c9947 */ /* 0x000fea0005000000 */
[----:B------:R-:W-:-:S04]  /*0920*/  LOP3.LUT P2, RZ, R10, 0x7fffffff, RZ, 0xc0, !PT ;  /* 0x7fffffff0aff7812 */ /* 0x000fc8000784c0ff */
[----:B------:R-:W-:-:S13]  /*0930*/  PLOP3.LUT P1, PT, P1, P2, PT, 0x2f, 0xf2 ;  /* 0x0000000000f2781c */ /* 0x000fda0000f24577 */
[----:B------:R-:W-:Y:S05]  /*0940*/  @P1 BRA `(.L_x_11) ;  /* 0x0000000400181947 */ /* 0x000fea0003800000 */
[----:B------:R-:W-:-:S04]  /*0950*/  LOP3.LUT P1, RZ, R11, 0x7fffffff, RZ, 0xc0, !PT ;  /* 0x7fffffff0bff7812 */ /* 0x000fc8000782c0ff */
[----:B------:R-:W-:-:S13]  /*0960*/  PLOP3.LUT P0, PT, P0, P1, PT, 0x2f, 0xf2 ;  /* 0x0000000000f2781c */ /* 0x000fda0000702577 */
[----:B------:R-:W-:Y:S05]  /*0970*/  @P0 BRA `(.L_x_12) ;  /* 0x0000000400000947 */ /* 0x000fea0003800000 */
[----:B------:R-:W-:Y:S02]  /*0980*/  ISETP.GE.AND P0, PT, R12, RZ, PT ;  /* 0x000000ff0c00720c */ /* 0x000fe40003f06270 */
[----:B------:R-:W-:-:S11]  /*0990*/  ISETP.GE.AND P1, PT, R13, RZ, PT ;  /* 0x000000ff0d00720c */ /* 0x000fd60003f26270 */
[----:B------:R-:W-:Y:S02]  /*09a0*/  @P0 IMAD.MOV.U32 R7, RZ, RZ, RZ ;  /* 0x000000ffff070224 */ /* 0x000fe400078e00ff */
[----:B------:R-:W-:Y:S01]  /*09b0*/  @!P0 FFMA R10, R0, 1.84467440737095516160e+19, RZ ;  /* 0x5f800000000a8823 */ /* 0x000fe200000000ff */
[----:B------:R-:W-:Y:S02]  /*09c0*/  @!P0 IMAD.MOV.U32 R7, RZ, RZ, -0x40 ;  /* 0xffffffc0ff078424 */ /* 0x000fe400078e00ff */
[----:B------:R-:W-:Y:S02]  /*09d0*/  @!P1 FFMA R11, R3, 1.84467440737095516160e+19, RZ ;  /* 0x5f800000030b9823 */ /* 0x000fe400000000ff */
[----:B------:R-:W-:-:S07]  /*09e0*/  @!P1 VIADD R7, R7, 0x40 ;  /* 0x0000004007079836 */ /* 0x000fce0000000000 */
.L_x_8:
[----:B------:R-:W-:Y:S01]  /*09f0*/  LEA R0, R9, 0xc0800000, 0x17 ;  /* 0xc080000009007811 */ /* 0x000fe200078eb8ff */
[----:B------:R-:W-:Y:S01]  /*0a00*/  VIADD R8, R8, 0xffffff81 ;  /* 0xffffff8108087836 */ /* 0x000fe20000000000 */
[----:B------:R-:W-:Y:S03]  /*0a10*/  BSSY.RECONVERGENT B2, `(.L_x_13) ;  /* 0x0000035000027945 */ /* 0x000fe60003800200 */
[----:B------:R-:W-:Y:S02]  /*0a20*/  IMAD.IADD R11, R11, 0x1, -R0 ;  /* 0x000000010b0b7824 */ /* 0x000fe400078e0a00 */
[C---:B------:R-:W-:Y:S01]  /*0a30*/  IMAD R0, R8.reuse, -0x800000, R10 ;  /* 0xff80000008007824 */ /* 0x040fe200078e020a */
[----:B------:R-:W-:Y:S01]  /*0a40*/  IADD3 R8, PT, PT, R8, 0x7f, -R9 ;  /* 0x0000007f08087810 */ /* 0x000fe20007ffe809 */
[----:B------:R-:W0:Y:S01]  /*0a50*/  MUFU.RCP R3, R11 ;  /* 0x0000000b00037308 */ /* 0x000e220000001000 */
[----:B------:R-:W-:-:S03]  /*0a60*/  FADD.FTZ R13, -R11, -RZ ;  /* 0x800000ff0b0d7221 */ /* 0x000fc60000010100 */
[----:B------:R-:W-:Y:S02]  /*0a70*/  IMAD.IADD R8, R8, 0x1, R7 ;  /* 0x0000000108087824 */ /* 0x000fe400078e0207 */
[----:B0-----:R-:W-:-:S04]  /*0a80*/  FFMA R12, R3, R13, 1 ;  /* 0x3f800000030c7423 */ /* 0x001fc8000000000d */
[----:B------:R-:W-:-:S04]  /*0a90*/  FFMA R12, R3, R12, R3 ;  /* 0x0000000c030c7223 */ /* 0x000fc80000000003 */
[----:B------:R-:W-:-:S04]  /*0aa0*/  FFMA R3, R0, R12, RZ ;  /* 0x0000000c00037223 */ /* 0x000fc800000000ff */
[----:B------:R-:W-:-:S04]  /*0ab0*/  FFMA R10, R13, R3, R0 ;  /* 0x000000030d0a7223 */ /* 0x000fc80000000000 */
[----:B------:R-:W-:-:S04]  /*0ac0*/  FFMA R15, R12, R10, R3 ;  /* 0x0000000a0c0f7223 */ /* 0x000fc80000000003 */
[----:B------:R-:W-:-:S04]  /*0ad0*/  FFMA R10, R13, R15, R0 ;  /* 0x0000000f0d0a7223 */ /* 0x000fc80000000000 */
[----:B------:R-:W-:-:S05]  /*0ae0*/  FFMA R0, R12, R10, R15 ;  /* 0x0000000a0c007223 */ /* 0x000fca000000000f */
[----:B------:R-:W-:-:S04]  /*0af0*/  SHF.R.U32.HI R3, RZ, 0x17, R0 ;  /* 0x00000017ff037819 */ /* 0x000fc80000011600 */
[----:B------:R-:W-:-:S05]  /*0b00*/  LOP3.LUT R3, R3, 0xff, RZ, 0xc0, !PT ;  /* 0x000000ff03037812 */ /* 0x000fca00078ec0ff */
[----:B------:R-:W-:-:S04]  /*0b10*/  IMAD.IADD R9, R3, 0x1, R8 ;  /* 0x0000000103097824 */ /* 0x000fc800078e0208 */
[----:B------:R-:W-:-:S05]  /*0b20*/  VIADD R3, R9, 0xffffffff ;  /* 0xffffffff09037836 */ /* 0x000fca0000000000 */
[----:B------:R-:W-:-:S13]  /*0b30*/  ISETP.GE.U32.AND P0, PT, R3, 0xfe, PT ;  /* 0x000000fe0300780c */ /* 0x000fda0003f06070 */
[----:B------:R-:W-:Y:S05]  /*0b40*/  @!P0 BRA `(.L_x_14) ;  /* 0x0000000000808947 */ /* 0x000fea0003800000 */
[----:B------:R-:W-:-:S13]  /*0b50*/  ISETP.GT.AND P0, PT, R9, 0xfe, PT ;  /* 0x000000fe0900780c */ /* 0x000fda0003f04270 */
[----:B------:R-:W-:Y:S05]  /*0b60*/  @P0 BRA `(.L_x_15) ;  /* 0x00000000006c0947 */ /* 0x000fea0003800000 */
[----:B------:R-:W-:-:S13]  /*0b70*/  ISETP.GE.AND P0, PT, R9, 0x1, PT ;  /* 0x000000010900780c */ /* 0x000fda0003f06270 */
[----:B------:R-:W-:Y:S05]  /*0b80*/  @P0 BRA `(.L_x_16) ;  /* 0x0000000000740947 */ /* 0x000fea0003800000 */
[----:B------:R-:W-:Y:S02]  /*0b90*/  ISETP.GE.AND P0, PT, R9, -0x18, PT ;  /* 0xffffffe80900780c */ /* 0x000fe40003f06270 */
[----:B------:R-:W-:-:S11]  /*0ba0*/  LOP3.LUT R0, R0, 0x80000000, RZ, 0xc0, !PT ;  /* 0x8000000000007812 */ /* 0x000fd600078ec0ff */
[----:B------:R-:W-:Y:S05]  /*0bb0*/  @!P0 BRA `(.L_x_16) ;  /* 0x0000000000688947 */ /* 0x000fea0003800000 */
[CCC-:B------:R-:W-:Y:S01]  /*0bc0*/  FFMA.RZ R3, R12.reuse, R10.reuse, R15.reuse ;  /* 0x0000000a0c037223 */ /* 0x1c0fe2000000c00f */
[CCC-:B------:R-:W-:Y:S01]  /*0bd0*/  FFMA.RM R8, R12.reuse, R10.reuse, R15.reuse ;  /* 0x0000000a0c087223 */ /* 0x1c0fe2000000400f */
[C---:B------:R-:W-:Y:S02]  /*0be0*/  ISETP.NE.AND P2, PT, R9.reuse, RZ, PT ;  /* 0x000000ff0900720c */ /* 0x040fe40003f45270 */
[----:B------:R-:W-:Y:S02]  /*0bf0*/  ISETP.NE.AND P1, PT, R9, RZ, PT ;  /* 0x000000ff0900720c */ /* 0x000fe40003f25270 */
[----:B------:R-:W-:Y:S01]  /*0c00*/  LOP3.LUT R7, R3, 0x7fffff, RZ, 0xc0, !PT ;  /* 0x007fffff03077812 */ /* 0x000fe200078ec0ff */
[----:B------:R-:W-:Y:S01]  /*0c10*/  FFMA.RP R3, R12, R10, R15 ;  /* 0x0000000a0c037223 */ /* 0x000fe2000000800f */
[----:B------:R-:W-:Y:S02]  /*0c20*/  VIADD R10, R9, 0x20 ;  /* 0x00000020090a7836 */ /* 0x000fe40000000000 */
[----:B------:R-:W-:Y:S01]  /*0c30*/  LOP3.LUT R7, R7, 0x800000, RZ, 0xfc, !PT ;  /* 0x0080000007077812 */ /* 0x000fe200078efcff */
[----:B------:R-:W-:Y:S01]  /*0c40*/  IMAD.MOV R9, RZ, RZ, -R9 ;  /* 0x000000ffff097224 */ /* 0x000fe200078e0a09 */
[----:B------:R-:W-:-:S02]  /*0c50*/  FSETP.NEU.FTZ.AND P0, PT, R3, R8, PT ;  /* 0x000000080300720b */ /* 0x000fc40003f1d000 */
[----:B------:R-:W-:Y:S02]  /*0c60*/  SHF.L.U32 R10, R7, R10, RZ ;  /* 0x0000000a070a7219 */ /* 0x000fe400000006ff */
[----:B------:R-:W-:Y:S02]  /*0c70*/  SEL R8, R9, RZ, P2 ;  /* 0x000000ff09087207 */ /* 0x000fe40001000000 */
[----:B------:R-:W-:Y:S02]  /*0c80*/  ISETP.NE.AND P1, PT, R10, RZ, P1 ;  /* 0x000000ff0a00720c */ /* 0x000fe40000f25270 */
[----:B------:R-:W-:Y:S02]  /*0c90*/  SHF.R.U32.HI R8, RZ, R8, R7 ;  /* 0x00000008ff087219 */ /* 0x000fe40000011607 */
[----:B------:R-:W-:Y:S02]  /*0ca0*/  PLOP3.LUT P0, PT, P0, P1, PT, 0xf8, 0x8f ;  /* 0x00000000008f781c */ /* 0x000fe40000703f70 */
[----:B------:R-:W-:-:S02]  /*0cb0*/  SHF.R.U32.HI R10, RZ, 0x1, R8 ;  /* 0x00000001ff0a7819 */ /* 0x000fc40000011608 */
[----:B------:R-:W-:-:S04]  /*0cc0*/  SEL R3, RZ, 0x1, !P0 ;  /* 0x00000001ff037807 */ /* 0x000fc80004000000 */
[----:B------:R-:W-:-:S04]  /*0cd0*/  LOP3.LUT R3, R3, 0x1, R10, 0xf8, !PT ;  /* 0x0000000103037812 */ /* 0x000fc800078ef80a */
[----:B------:R-:W-:-:S05]  /*0ce0*/  LOP3.LUT R3, R3, R8, RZ, 0xc0, !PT ;  /* 0x0000000803037212 */ /* 0x000fca00078ec0ff */
[----:B------:R-:W-:-:S05]  /*0cf0*/  IMAD.IADD R3, R10, 0x1, R3 ;  /* 0x000000010a037824 */ /* 0x000fca00078e0203 */
[----:B------:R-:W-:Y:S01]  /*0d00*/  LOP3.LUT R0, R3, R0, RZ, 0xfc, !PT ;  /* 0x0000000003007212 */ /* 0x000fe200078efcff */
[----:B------:R-:W-:Y:S06]  /*0d10*/  BRA `(.L_x_16) ;  /* 0x0000000000107947 */ /* 0x000fec0003800000 */
.L_x_15:
[----:B------:R-:W-:-:S04]  /*0d20*/  LOP3.LUT R0, R0, 0x80000000, RZ, 0xc0, !PT ;  /* 0x8000000000007812 */ /* 0x000fc800078ec0ff */
[----:B------:R-:W-:Y:S01]  /*0d30*/  LOP3.LUT R0, R0, 0x7f800000, RZ, 0xfc, !PT ;  /* 0x7f80000000007812 */ /* 0x000fe200078efcff */
[----:B------:R-:W-:Y:S06]  /*0d40*/  BRA `(.L_x_16) ;  /* 0x0000000000047947 */ /* 0x000fec0003800000 */
.L_x_14:
[----:B------:R-:W-:-:S07]  /*0d50*/  IMAD R0, R8, 0x800000, R0 ;  /* 0x0080000008007824 */ /* 0x000fce00078e0200 */
.L_x_16:
[----:B------:R-:W-:Y:S05]  /*0d60*/  BSYNC.RECONVERGENT B2 ;  /* 0x0000000000027941 */ /* 0x000fea0003800200 */
.L_x_13:
[----:B------:R-:W-:Y:S05]  /*0d70*/  BRA `(.L_x_17) ;  /* 0x0000000000207947 */ /* 0x000fea0003800000 */
.L_x_12:
[----:B------:R-:W-:-:S04]  /*0d80*/  LOP3.LUT R0, R11, 0x80000000, R10, 0x48, !PT ;  /* 0x800000000b007812 */ /* 0x000fc800078e480a */
[----:B------:R-:W-:Y:S01]  /*0d90*/  LOP3.LUT R0, R0, 0x7f800000, RZ, 0xfc, !PT ;  /* 0x7f80000000007812 */ /* 0x000fe200078efcff */
[----:B------:R-:W-:Y:S06]  /*0da0*/  BRA `(.L_x_17) ;  /* 0x0000000000147947 */ /* 0x000fec0003800000 */
.L_x_11:
[----:B------:R-:W-:Y:S01]  /*0db0*/  LOP3.LUT R0, R11, 0x80000000, R10, 0x48, !PT ;  /* 0x800000000b007812 */ /* 0x000fe200078e480a */
[----:B------:R-:W-:Y:S06]  /*0dc0*/  BRA `(.L_x_17) ;  /* 0x00000000000c7947 */ /* 0x000fec0003800000 */
.L_x_10:
[----:B------:R-:W0:Y:S01]  /*0dd0*/  MUFU.RSQ R0, -QNAN ;  /* 0xffc0000000007908 */ /* 0x000e220000001400 */
[----:B------:R-:W-:Y:S05]  /*0de0*/  BRA `(.L_x_17) ;  /* 0x0000000000047947 */ /* 0x000fea0003800000 */
.L_x_9:
[----:B------:R-:W-:-:S07]  /*0df0*/  FADD.FTZ R0, R0, R3 ;  /* 0x0000000300007221 */ /* 0x000fce0000010000 */
.L_x_17:
[----:B------:R-:W-:Y:S05]  /*0e00*/  BSYNC.RECONVERGENT B1 ;  /* 0x0000000000017941 */ /* 0x000fea0003800200 */
.L_x_7:
[----:B------:R-:W-:-:S04]  /*0e10*/  IMAD.MOV.U32 R7, RZ, RZ, 0x0 ;  /* 0x00000000ff077424 */ /* 0x000fc800078e00ff */
[----:B0-----:R-:W-:Y:S05]  /*0e20*/  RET.REL.NODEC R6 `(histgram_normalize_kernel) ;  /* 0xfffffff006747950 */ /* 0x001fea0003c3ffff */
.L_x_18:
[----:B------:R-:W-:-:S00]  /*0e30*/  BRA `(.L_x_18) ;  /* 0xfffffffc00fc7947 */ /* 0x000fc0000383ffff */
[----:B------:R-:W-:-:S00]  /*0e40*/  NOP ;  /* 0x0000000000007918 */ /* 0x000fc00000000000 */
        /* <DEDUP_REMOVED lines=11> */
.L_x_20:


//--------------------- .nv.shared.reserved.0     --------------------------
	.section	.nv.shared.reserved.0,"aw",@nobits
	.weak		__nv_reservedSMEM_offset_0_alias
	.size		__nv_reservedSMEM_offset_0_alias, 0, 64
	.other		__nv_reservedSMEM_offset_0_alias,@"STO_CUDA_RESERVED_SHARED STV_DEFAULT"
__nv_reservedSMEM_offset_0_alias:
	.zero		0
	.zero		64


//--------------------- .nv.constant0.histgram_normalize_kernel --------------------------
	.section	.nv.constant0.histgram_normalize_kernel,"a",@progbits
	.sectionflags	@""
	.align	4
.nv.constant0.histgram_normalize_kernel:
	.zero		928


//--------------------- SYMBOLS --------------------------

	.type		.nv.reservedSmem.offset0,@object
	.size		.nv.reservedSmem.offset0,0x4
